//
// Generated by NVIDIA NVVM Compiler
//
// Compiler Build ID: CL-36424714
// Cuda compilation tools, release 13.0, V13.0.88
// Based on NVVM 20.0.0
//

.version 9.0
.target sm_100
.address_size 64

	// .globl	talu_rmsnorm_f32_v1
// _ZZ19talu_rmsnorm_f32_v1E7inv_rms has been demoted

.visible .entry talu_rmsnorm_f32_v1(
	.param .u64 .ptr .align 1 talu_rmsnorm_f32_v1_param_0,
	.param .u64 .ptr .align 1 talu_rmsnorm_f32_v1_param_1,
	.param .u64 .ptr .align 1 talu_rmsnorm_f32_v1_param_2,
	.param .u32 talu_rmsnorm_f32_v1_param_3,
	.param .u32 talu_rmsnorm_f32_v1_param_4,
	.param .f32 talu_rmsnorm_f32_v1_param_5
)
{
	.reg .pred 	%p<14>;
	.reg .b32 	%r<67>;
	.reg .b32 	%f<93>;
	.reg .b64 	%rd<70>;
	// demoted variable
	.shared .align 4 .f32 _ZZ19talu_rmsnorm_f32_v1E7inv_rms;
	ld.param.u64 	%rd4, [talu_rmsnorm_f32_v1_param_0];
	ld.param.u64 	%rd6, [talu_rmsnorm_f32_v1_param_1];
	ld.param.u64 	%rd5, [talu_rmsnorm_f32_v1_param_2];
	ld.param.u32 	%r29, [talu_rmsnorm_f32_v1_param_3];
	ld.param.u32 	%r28, [talu_rmsnorm_f32_v1_param_4];
	ld.param.f32 	%f15, [talu_rmsnorm_f32_v1_param_5];
	cvta.to.global.u64 	%rd1, %rd6;
	mov.u32 	%r1, %ctaid.x;
	setp.ge.u32 	%p1, %r1, %r29;
	@%p1 bra 	$L__BB0_19;
	mov.u32 	%r66, %tid.x;
	mul.lo.s32 	%r3, %r28, %r1;
	setp.ne.s32 	%p2, %r66, 0;
	@%p2 bra 	$L__BB0_16;
	setp.eq.s32 	%p3, %r28, 0;
	mov.f32 	%f92, 0f00000000;
	@%p3 bra 	$L__BB0_15;
	and.b32  	%r4, %r28, 15;
	setp.lt.u32 	%p4, %r28, 16;
	mov.f32 	%f92, 0f00000000;
	mov.b32 	%r62, 0;
	@%p4 bra 	$L__BB0_6;
	and.b32  	%r62, %r28, -16;
	neg.s32 	%r60, %r62;
	add.s32 	%r59, %r3, 7;
	mov.f32 	%f92, 0f00000000;
$L__BB0_5:
	.pragma "nounroll";
	add.s32 	%r31, %r59, -7;
	mul.wide.u32 	%rd7, %r31, 4;
	add.s64 	%rd8, %rd1, %rd7;
	ld.global.f32 	%f20, [%rd8];
	fma.rn.f32 	%f21, %f20, %f20, %f92;
	add.s32 	%r32, %r59, -6;
	mul.wide.u32 	%rd9, %r32, 4;
	add.s64 	%rd10, %rd1, %rd9;
	ld.global.f32 	%f22, [%rd10];
	fma.rn.f32 	%f23, %f22, %f22, %f21;
	add.s32 	%r33, %r59, -5;
	mul.wide.u32 	%rd11, %r33, 4;
	add.s64 	%rd12, %rd1, %rd11;
	ld.global.f32 	%f24, [%rd12];
	fma.rn.f32 	%f25, %f24, %f24, %f23;
	add.s32 	%r34, %r59, -4;
	mul.wide.u32 	%rd13, %r34, 4;
	add.s64 	%rd14, %rd1, %rd13;
	ld.global.f32 	%f26, [%rd14];
	fma.rn.f32 	%f27, %f26, %f26, %f25;
	add.s32 	%r35, %r59, -3;
	mul.wide.u32 	%rd15, %r35, 4;
	add.s64 	%rd16, %rd1, %rd15;
	ld.global.f32 	%f28, [%rd16];
	fma.rn.f32 	%f29, %f28, %f28, %f27;
	add.s32 	%r36, %r59, -2;
	mul.wide.u32 	%rd17, %r36, 4;
	add.s64 	%rd18, %rd1, %rd17;
	ld.global.f32 	%f30, [%rd18];
	fma.rn.f32 	%f31, %f30, %f30, %f29;
	add.s32 	%r37, %r59, -1;
	mul.wide.u32 	%rd19, %r37, 4;
	add.s64 	%rd20, %rd1, %rd19;
	ld.global.f32 	%f32, [%rd20];
	fma.rn.f32 	%f33, %f32, %f32, %f31;
	add.s32 	%r38, %r59, 8;
	mul.wide.u32 	%rd21, %r59, 4;
	add.s64 	%rd22, %rd1, %rd21;
	ld.global.f32 	%f34, [%rd22];
	fma.rn.f32 	%f35, %f34, %f34, %f33;
	add.s32 	%r39, %r59, 1;
	mul.wide.u32 	%rd23, %r39, 4;
	add.s64 	%rd24, %rd1, %rd23;
	ld.global.f32 	%f36, [%rd24];
	fma.rn.f32 	%f37, %f36, %f36, %f35;
	add.s32 	%r40, %r59, 2;
	mul.wide.u32 	%rd25, %r40, 4;
	add.s64 	%rd26, %rd1, %rd25;
	ld.global.f32 	%f38, [%rd26];
	fma.rn.f32 	%f39, %f38, %f38, %f37;
	add.s32 	%r41, %r59, 3;
	mul.wide.u32 	%rd27, %r41, 4;
	add.s64 	%rd28, %rd1, %rd27;
	ld.global.f32 	%f40, [%rd28];
	fma.rn.f32 	%f41, %f40, %f40, %f39;
	add.s32 	%r42, %r59, 4;
	mul.wide.u32 	%rd29, %r42, 4;
	add.s64 	%rd30, %rd1, %rd29;
	ld.global.f32 	%f42, [%rd30];
	fma.rn.f32 	%f43, %f42, %f42, %f41;
	add.s32 	%r43, %r59, 5;
	mul.wide.u32 	%rd31, %r43, 4;
	add.s64 	%rd32, %rd1, %rd31;
	ld.global.f32 	%f44, [%rd32];
	fma.rn.f32 	%f45, %f44, %f44, %f43;
	add.s32 	%r44, %r59, 6;
	mul.wide.u32 	%rd33, %r44, 4;
	add.s64 	%rd34, %rd1, %rd33;
	ld.global.f32 	%f46, [%rd34];
	fma.rn.f32 	%f47, %f46, %f46, %f45;
	add.s32 	%r45, %r59, 7;
	mul.wide.u32 	%rd35, %r45, 4;
	add.s64 	%rd36, %rd1, %rd35;
	ld.global.f32 	%f48, [%rd36];
	fma.rn.f32 	%f49, %f48, %f48, %f47;
	mul.wide.u32 	%rd37, %r38, 4;
	add.s64 	%rd38, %rd1, %rd37;
	ld.global.f32 	%f50, [%rd38];
	fma.rn.f32 	%f92, %f50, %f50, %f49;
	add.s32 	%r60, %r60, 16;
	add.s32 	%r59, %r59, 16;
	setp.ne.s32 	%p5, %r60, 0;
	@%p5 bra 	$L__BB0_5;
$L__BB0_6:
	setp.eq.s32 	%p6, %r4, 0;
	@%p6 bra 	$L__BB0_15;
	and.b32  	%r13, %r28, 7;
	setp.lt.u32 	%p7, %r4, 8;
	@%p7 bra 	$L__BB0_9;
	add.s32 	%r46, %r62, %r3;
	mul.wide.u32 	%rd39, %r46, 4;
	add.s64 	%rd40, %rd1, %rd39;
	ld.global.f32 	%f52, [%rd40];
	fma.rn.f32 	%f53, %f52, %f52, %f92;
	add.s32 	%r47, %r46, 1;
	mul.wide.u32 	%rd41, %r47, 4;
	add.s64 	%rd42, %rd1, %rd41;
	ld.global.f32 	%f54, [%rd42];
	fma.rn.f32 	%f55, %f54, %f54, %f53;
	add.s32 	%r48, %r46, 2;
	mul.wide.u32 	%rd43, %r48, 4;
	add.s64 	%rd44, %rd1, %rd43;
	ld.global.f32 	%f56, [%rd44];
	fma.rn.f32 	%f57, %f56, %f56, %f55;
	add.s32 	%r49, %r46, 3;
	mul.wide.u32 	%rd45, %r49, 4;
	add.s64 	%rd46, %rd1, %rd45;
	ld.global.f32 	%f58, [%rd46];
	fma.rn.f32 	%f59, %f58, %f58, %f57;
	add.s32 	%r50, %r46, 4;
	mul.wide.u32 	%rd47, %r50, 4;
	add.s64 	%rd48, %rd1, %rd47;
	ld.global.f32 	%f60, [%rd48];
	fma.rn.f32 	%f61, %f60, %f60, %f59;
	add.s32 	%r51, %r46, 5;
	mul.wide.u32 	%rd49, %r51, 4;
	add.s64 	%rd50, %rd1, %rd49;
	ld.global.f32 	%f62, [%rd50];
	fma.rn.f32 	%f63, %f62, %f62, %f61;
	add.s32 	%r52, %r46, 6;
	mul.wide.u32 	%rd51, %r52, 4;
	add.s64 	%rd52, %rd1, %rd51;
	ld.global.f32 	%f64, [%rd52];
	fma.rn.f32 	%f65, %f64, %f64, %f63;
	add.s32 	%r53, %r46, 7;
	mul.wide.u32 	%rd53, %r53, 4;
	add.s64 	%rd54, %rd1, %rd53;
	ld.global.f32 	%f66, [%rd54];
	fma.rn.f32 	%f92, %f66, %f66, %f65;
	add.s32 	%r62, %r62, 8;
$L__BB0_9:
	setp.eq.s32 	%p8, %r13, 0;
	@%p8 bra 	$L__BB0_15;
	and.b32  	%r16, %r28, 3;
	setp.lt.u32 	%p9, %r13, 4;
	@%p9 bra 	$L__BB0_12;
	add.s32 	%r54, %r62, %r3;
	mul.wide.u32 	%rd55, %r54, 4;
	add.s64 	%rd56, %rd1, %rd55;
	ld.global.f32 	%f68, [%rd56];
	fma.rn.f32 	%f69, %f68, %f68, %f92;
	add.s32 	%r55, %r54, 1;
	mul.wide.u32 	%rd57, %r55, 4;
	add.s64 	%rd58, %rd1, %rd57;
	ld.global.f32 	%f70, [%rd58];
	fma.rn.f32 	%f71, %f70, %f70, %f69;
	add.s32 	%r56, %r54, 2;
	mul.wide.u32 	%rd59, %r56, 4;
	add.s64 	%rd60, %rd1, %rd59;
	ld.global.f32 	%f72, [%rd60];
	fma.rn.f32 	%f73, %f72, %f72, %f71;
	add.s32 	%r57, %r54, 3;
	mul.wide.u32 	%rd61, %r57, 4;
	add.s64 	%rd62, %rd1, %rd61;
	ld.global.f32 	%f74, [%rd62];
	fma.rn.f32 	%f92, %f74, %f74, %f73;
	add.s32 	%r62, %r62, 4;
$L__BB0_12:
	setp.eq.s32 	%p10, %r16, 0;
	@%p10 bra 	$L__BB0_15;
	add.s32 	%r65, %r62, %r3;
	neg.s32 	%r64, %r16;
$L__BB0_14:
	.pragma "nounroll";
	mul.wide.u32 	%rd63, %r65, 4;
	add.s64 	%rd64, %rd1, %rd63;
	ld.global.f32 	%f75, [%rd64];
	fma.rn.f32 	%f92, %f75, %f75, %f92;
	add.s32 	%r65, %r65, 1;
	add.s32 	%r64, %r64, 1;
	setp.ne.s32 	%p11, %r64, 0;
	@%p11 bra 	$L__BB0_14;
$L__BB0_15:
	cvt.rn.f32.u32 	%f76, %r28;
	div.rn.f32 	%f77, %f92, %f76;
	add.f32 	%f78, %f15, %f77;
	rsqrt.approx.f32 	%f79, %f78;
	st.shared.f32 	[_ZZ19talu_rmsnorm_f32_v1E7inv_rms], %f79;
$L__BB0_16:
	bar.sync 	0;
	setp.ge.u32 	%p12, %r66, %r28;
	@%p12 bra 	$L__BB0_19;
	ld.shared.f32 	%f14, [_ZZ19talu_rmsnorm_f32_v1E7inv_rms];
	mov.u32 	%r25, %ntid.x;
	cvta.to.global.u64 	%rd2, %rd5;
	cvta.to.global.u64 	%rd3, %rd4;
$L__BB0_18:
	add.s32 	%r58, %r66, %r3;
	mul.wide.u32 	%rd65, %r58, 4;
	add.s64 	%rd66, %rd1, %rd65;
	ld.global.f32 	%f80, [%rd66];
	mul.f32 	%f81, %f80, %f14;
	mul.wide.u32 	%rd67, %r66, 4;
	add.s64 	%rd68, %rd2, %rd67;
	ld.global.f32 	%f82, [%rd68];
	mul.f32 	%f83, %f81, %f82;
	add.s64 	%rd69, %rd3, %rd65;
	st.global.f32 	[%rd69], %f83;
	add.s32 	%r66, %r66, %r25;
	setp.lt.u32 	%p13, %r66, %r28;
	@%p13 bra 	$L__BB0_18;
$L__BB0_19:
	ret;

}


// ===== COMPILED SASS (sm_100) =====

	.target	sm_100

	.elftype	@"ET_EXEC"


//--------------------- .note.nv.tkinfo           --------------------------
	.section	.note.nv.tkinfo,"",@"SHT_NOTE"
	.sectionflags	@"SHF_NOTE_NV_TKINFO"
	.tkinfo
        /*0018*/ 	.word	0x00000002
        /*0030*/ 	.string	""
        /*0030*/ 	.string	"ptxas"
        /*0030*/ 	.string	"Cuda compilation tools, release 13.0, V13.0.88"
        /*0030*/ 	.string	"Build cuda_13.0.r13.0/compiler.36424714_0"
        /*0030*/ 	.string	"-arch sm_100 -m 64 "



//--------------------- .note.nv.cuinfo           --------------------------
	.section	.note.nv.cuinfo,"",@"SHT_NOTE"
	.sectionflags	@"SHF_NOTE_NV_CUINFO"
        /*0018*/ 	.short	0x0002
        /*001a*/ 	.short	0x0064
        /*001c*/ 	.short	0x0082
	.zero		2


//--------------------- .nv.info                  --------------------------
	.section	.nv.info,"",@"SHT_CUDA_INFO"
	.align	4


	//----- nvinfo : EIATTR_REGCOUNT
	.align		4
        /*0000*/ 	.byte	0x04, 0x2f
        /*0002*/ 	.short	(.L_1 - .L_0)
	.align		4
.L_0:
        /*0004*/ 	.word	index@(talu_rmsnorm_f32_v1)
        /*0008*/ 	.word	0x00000020


	//----- nvinfo : EIATTR_FRAME_SIZE
	.align		4
.L_1:
        /*000c*/ 	.byte	0x04, 0x11
        /*000e*/ 	.short	(.L_3 - .L_2)
	.align		4
.L_2:
        /*0010*/ 	.word	index@($__internal_0_$__cuda_sm3x_div_rn_noftz_f32_slowpath)
        /*0014*/ 	.word	0x00000000


	//----- nvinfo : EIATTR_FRAME_SIZE
	.align		4
.L_3:
        /*0018*/ 	.byte	0x04, 0x11
        /*001a*/ 	.short	(.L_5 - .L_4)
	.align		4
.L_4:
        /*001c*/ 	.word	index@(talu_rmsnorm_f32_v1)
        /*0020*/ 	.word	0x00000000


	//----- nvinfo : EIATTR_MIN_STACK_SIZE
	.align		4
.L_5:
        /*0024*/ 	.byte	0x04, 0x12
        /*0026*/ 	.short	(.L_7 - .L_6)
	.align		4
.L_6:
        /*0028*/ 	.word	index@(talu_rmsnorm_f32_v1)
        /*002c*/ 	.word	0x00000000
.L_7:


//--------------------- .nv.compat                --------------------------
	.section	.nv.compat,"",@"SHT_CUDA_COMPAT_INFO"
	.align	4
        /*0000*/ 	.byte	0x02, 0x09, 0x00, 0x00, 0x02, 0x02, 0x01, 0x00, 0x02, 0x05, 0x05, 0x00, 0x03, 0x07, 0x01, 0x01
        /*0010*/ 	.byte	0x02, 0x03, 0x00, 0x00, 0x02, 0x06, 0x01, 0x00, 0x04, 0x0b, 0x08, 0x00, 0x01, 0x00, 0x00, 0x00
        /*0020*/ 	.byte	0x00, 0x00, 0x00, 0x00


//--------------------- .nv.info.talu_rmsnorm_f32_v1 --------------------------
	.section	.nv.info.talu_rmsnorm_f32_v1,"",@"SHT_CUDA_INFO"
	.sectionflags	@""
	.align	4


	//----- nvinfo : EIATTR_CUDA_API_VERSION
	.align		4
        /*0000*/ 	.byte	0x04, 0x37
        /*0002*/ 	.short	(.L_9 - .L_8)
.L_8:
        /*0004*/ 	.word	0x00000082


	//----- nvinfo : EIATTR_KPARAM_INFO
	.align		4
.L_9:
        /*0008*/ 	.byte	0x04, 0x17
        /*000a*/ 	.short	(.L_11 - .L_10)
.L_10:
        /*000c*/ 	.word	0x00000000
        /*0010*/ 	.short	0x0005
        /*0012*/ 	.short	0x0020
        /*0014*/ 	.byte	0x00, 0xf0, 0x11, 0x00


	//----- nvinfo : EIATTR_KPARAM_INFO
	.align		4
.L_11:
        /*0018*/ 	.byte	0x04, 0x17
        /*001a*/ 	.short	(.L_13 - .L_12)
.L_12:
        /*001c*/ 	.word	0x00000000
        /*0020*/ 	.short	0x0004
        /*0022*/ 	.short	0x001c
        /*0024*/ 	.byte	0x00, 0xf0, 0x11, 0x00


	//----- nvinfo : EIATTR_KPARAM_INFO
	.align		4
.L_13:
        /*0028*/ 	.byte	0x04, 0x17
        /*002a*/ 	.short	(.L_15 - .L_14)
.L_14:
        /*002c*/ 	.word	0x00000000
        /*0030*/ 	.short	0x0003
        /*0032*/ 	.short	0x0018
        /*0034*/ 	.byte	0x00, 0xf0, 0x11, 0x00


	//----- nvinfo : EIATTR_KPARAM_INFO
	.align		4
.L_15:
        /*0038*/ 	.byte	0x04, 0x17
        /*003a*/ 	.short	(.L_17 - .L_16)
.L_16:
        /*003c*/ 	.word	0x00000000
        /*0040*/ 	.short	0x0002
        /*0042*/ 	.short	0x0010
        /*0044*/ 	.byte	0x00, 0xf5, 0x21, 0x00


	//----- nvinfo : EIATTR_KPARAM_INFO
	.align		4
.L_17:
        /*0048*/ 	.byte	0x04, 0x17
        /*004a*/ 	.short	(.L_19 - .L_18)
.L_18:
        /*004c*/ 	.word	0x00000000
        /*0050*/ 	.short	0x0001
        /*0052*/ 	.short	0x0008
        /*0054*/ 	.byte	0x00, 0xf5, 0x21, 0x00


	//----- nvinfo : EIATTR_KPARAM_INFO
	.align		4
.L_19:
        /*0058*/ 	.byte	0x04, 0x17
        /*005a*/ 	.short	(.L_21 - .L_20)
.L_20:
        /*005c*/ 	.word	0x00000000
        /*0060*/ 	.short	0x0000
        /*0062*/ 	.short	0x0000
        /*0064*/ 	.byte	0x00, 0xf5, 0x21, 0x00


	//----- nvinfo : EIATTR_SPARSE_MMA_MASK
	.align		4
.L_21:
        /*0068*/ 	.byte	0x03, 0x50
        /*006a*/ 	.short	0x0000


	//----- nvinfo : EIATTR_MAXREG_COUNT
	.align		4
        /*006c*/ 	.byte	0x03, 0x1b
        /*006e*/ 	.short	0x00ff


	//----- nvinfo : EIATTR_NUM_BARRIERS
	.align		4
        /*0070*/ 	.byte	0x02, 0x4c
        /*0072*/ 	.byte	0x01
	.zero		1


	//----- nvinfo : EIATTR_MERCURY_ISA_VERSION
	.align		4
        /*0074*/ 	.byte	0x03, 0x5f
        /*0076*/ 	.short	0x0101


	//----- nvinfo : EIATTR_VRC_CTA_INIT_COUNT
	.align		4
        /*0078*/ 	.byte	0x02, 0x4a
	.zero		1
	.zero		1


	//----- nvinfo : EIATTR_EXIT_INSTR_OFFSETS
	.align		4
        /*007c*/ 	.byte	0x04, 0x1c
        /*007e*/ 	.short	(.L_23 - .L_22)


	//   ....[0]....
.L_22:
        /*0080*/ 	.word	0x00000040


	//   ....[1]....
        /*0084*/ 	.word	0x00000bf0


	//   ....[2]....
        /*0088*/ 	.word	0x00000d40


	//----- nvinfo : EIATTR_CRS_STACK_SIZE
	.align		4
.L_23:
        /*008c*/ 	.byte	0x04, 0x1e
        /*008e*/ 	.short	(.L_25 - .L_24)
.L_24:
        /*0090*/ 	.word	0x00000000


	//----- nvinfo : EIATTR_CBANK_PARAM_SIZE
	.align		4
.L_25:
        /*0094*/ 	.byte	0x03, 0x19
        /*0096*/ 	.short	0x0024


	//----- nvinfo : EIATTR_PARAM_CBANK
	.align		4
        /*0098*/ 	.byte	0x04, 0x0a
        /*009a*/ 	.short	(.L_27 - .L_26)
	.align		4
.L_26:
        /*009c*/ 	.word	index@(.nv.constant0.talu_rmsnorm_f32_v1)
        /*00a0*/ 	.short	0x0380
        /*00a2*/ 	.short	0x0024


	//----- nvinfo : EIATTR_SW_WAR
	.align		4
.L_27:
        /*00a4*/ 	.byte	0x04, 0x36
        /*00a6*/ 	.short	(.L_29 - .L_28)
.L_28:
        /*00a8*/ 	.word	0x00000008
.L_29:


//--------------------- .nv.callgraph             --------------------------
	.section	.nv.callgraph,"",@"SHT_CUDA_CALLGRAPH"
	.align	4
	.sectionentsize	8
	.align		4
        /*0000*/ 	.word	0x00000000
	.align		4
        /*0004*/ 	.word	0xffffffff
	.align		4
        /*0008*/ 	.word	0x00000000
	.align		4
        /*000c*/ 	.word	0xfffffffe
	.align		4
        /*0010*/ 	.word	0x00000000
	.align		4
        /*0014*/ 	.word	0xfffffffd
	.align		4
        /*0018*/ 	.word	0x00000000
	.align		4
        /*001c*/ 	.word	0xfffffffc


//--------------------- .text.talu_rmsnorm_f32_v1 --------------------------
	.section	.text.talu_rmsnorm_f32_v1,"ax",@progbits
	.align	128
        .global         talu_rmsnorm_f32_v1
        .type           talu_rmsnorm_f32_v1,@function
        .size           talu_rmsnorm_f32_v1,(.L_x_19 - talu_rmsnorm_f32_v1)
        .other          talu_rmsnorm_f32_v1,@"STO_CUDA_ENTRY STV_DEFAULT"
talu_rmsnorm_f32_v1:
.text.talu_rmsnorm_f32_v1:
[----:B------:R-:W-:Y:S01]  /*0000*/  LDC R1, c[0x0][0x37c] ;  /* 0x0000df00ff017b82 */ /* 0x000fe20000000800 */
[----:B------:R-:W0:Y:S01]  /*0010*/  S2R R0, SR_CTAID.X ;  /* 0x0000000000007919 */ /* 0x000e220000002500 */
[----:B------:R-:W0:Y:S02]  /*0020*/  LDCU UR4, c[0x0][0x398] ;  /* 0x00007300ff0477ac */ /* 0x000e240008000800 */
[----:B0-----:R-:W-:-:S13]  /*0030*/  ISETP.GE.U32.AND P0, PT, R0, UR4, PT ;  /* 0x0000000400007c0c */ /* 0x001fda000bf06070 */
[----:B------:R-:W-:Y:S05]  /*0040*/  @P0 EXIT ;  /* 0x000000000000094d */ /* 0x000fea0003800000 */
[----:B------:R-:W0:Y:S01]  /*0050*/  S2R R3, SR_TID.X ;  /* 0x0000000000037919 */ /* 0x000e220000002100 */
[----:B------:R-:W1:Y:S01]  /*0060*/  LDCU.64 UR6, c[0x0][0x358] ;  /* 0x00006b00ff0677ac */ /* 0x000e620008000a00 */
[----:B------:R-:W-:Y:S01]  /*0070*/  BSSY.RECONVERGENT B0, `(.L_x_0) ;  /* 0x00000b4000007945 */ /* 0x000fe20003800200 */
[----:B0-----:R-:W-:-:S13]  /*0080*/  ISETP.NE.AND P0, PT, R3, RZ, PT ;  /* 0x000000ff0300720c */ /* 0x001fda0003f05270 */
[----:B-1----:R-:W-:Y:S05]  /*0090*/  @P0 BRA `(.L_x_1) ;  /* 0x0000000800c40947 */ /* 0x002fea0003800000 */
[----:B------:R-:W0:Y:S01]  /*00a0*/  LDC R5, c[0x0][0x39c] ;  /* 0x0000e700ff057b82 */ /* 0x000e220000000800 */
[----:B------:R-:W-:Y:S01]  /*00b0*/  HFMA2 R8, -RZ, RZ, 0, 0 ;  /* 0x00000000ff087431 */ /* 0x000fe200000001ff */
[----:B0-----:R-:W-:-:S13]  /*00c0*/  ISETP.NE.AND P0, PT, R5, RZ, PT ;  /* 0x000000ff0500720c */ /* 0x001fda0003f05270 */
[----:B------:R-:W-:Y:S05]  /*00d0*/  @!P0 BRA `(.L_x_2) ;  /* 0x00000008005c8947 */ /* 0x000fea0003800000 */
[C---:B------:R-:W-:Y:S01]  /*00e0*/  ISETP.GE.U32.AND P0, PT, R5.reuse, 0x10, PT ;  /* 0x000000100500780c */ /* 0x040fe20003f06070 */
[----:B------:R-:W-:Y:S01]  /*00f0*/  IMAD.MOV.U32 R6, RZ, RZ, RZ ;  /* 0x000000ffff067224 */ /* 0x000fe200078e00ff */
[----:B------:R-:W-:Y:S02]  /*0100*/  LOP3.LUT R4, R5, 0xf, RZ, 0xc0, !PT ;  /* 0x0000000f05047812 */ /* 0x000fe400078ec0ff */
[----:B------:R-:W-:Y:S02]  /*0110*/  MOV R8, RZ ;  /* 0x000000ff00087202 */ /* 0x000fe40000000f00 */
[----:B------:R-:W-:-:S07]  /*0120*/  ISETP.NE.AND P1, PT, R4, RZ, PT ;  /* 0x000000ff0400720c */ /* 0x000fce0003f25270 */
[----:B------:R-:W-:Y:S06]  /*0130*/  @!P0 BRA `(.L_x_3) ;  /* 0x0000000400208947 */ /* 0x000fec0003800000 */
[----:B------:R-:W-:Y:S01]  /*0140*/  LOP3.LUT R6, R5, 0xfffffff0, RZ, 0xc0, !PT ;  /* 0xfffffff005067812 */ /* 0x000fe200078ec0ff */
[----:B------:R-:W-:Y:S01]  /*0150*/  IMAD R7, R0, R5, 0x7 ;  /* 0x0000000700077424 */ /* 0x000fe200078e0205 */
[----:B------:R-:W-:Y:S02]  /*0160*/  MOV R8, RZ ;  /* 0x000000ff00087202 */ /* 0x000fe40000000f00 */
[----:B------:R-:W-:-:S07]  /*0170*/  IADD3 R2, PT, PT, -R6, RZ, RZ ;  /* 0x000000ff06027210 */ /* 0x000fce0007ffe1ff */
.L_x_4:
[----:B------:R-:W0:Y:S01]  /*0180*/  LDC.64 R12, c[0x0][0x388] ;  /* 0x0000e200ff0c7b82 */ /* 0x000e220000000a00 */
[C---:B------:R-:W-:Y:S01]  /*0190*/  VIADD R21, R7.reuse, 0xfffffff9 ;  /* 0xfffffff907157836 */ /* 0x040fe20000000000 */
[C---:B------:R-:W-:Y:S02]  /*01a0*/  IADD3 R23, PT, PT, R7.reuse, -0x6, RZ ;  /* 0xfffffffa07177810 */ /* 0x040fe40007ffe0ff */
[C---:B------:R-:W-:Y:S01]  /*01b0*/  IADD3 R19, PT, PT, R7.reuse, -0x5, RZ ;  /* 0xfffffffb07137810 */ /* 0x040fe20007ffe0ff */
[C---:B------:R-:W-:Y:S01]  /*01c0*/  VIADD R15, R7.reuse, 0xfffffffc ;  /* 0xfffffffc070f7836 */ /* 0x040fe20000000000 */
[C---:B------:R-:W-:Y:S02]  /*01d0*/  IADD3 R17, PT, PT, R7.reuse, -0x3, RZ ;  /* 0xfffffffd07117810 */ /* 0x040fe40007ffe0ff */
[----:B------:R-:W-:Y:S01]  /*01e0*/  IADD3 R11, PT, PT, R7, -0x2, RZ ;  /* 0xfffffffe070b7810 */ /* 0x000fe20007ffe0ff */
[----:B0-----:R-:W-:-:S04]  /*01f0*/  IMAD.WIDE.U32 R20, R21, 0x4, R12 ;  /* 0x0000000415147825 */ /* 0x001fc800078e000c */
[--C-:B------:R-:W-:Y:S01]  /*0200*/  IMAD.WIDE.U32 R22, R23, 0x4, R12.reuse ;  /* 0x0000000417167825 */ /* 0x100fe200078e000c */
[----:B------:R-:W2:Y:S03]  /*0210*/  LDG.E R9, desc[UR6][R20.64] ;  /* 0x0000000614097981 */ /* 0x000ea6000c1e1900 */
[--C-:B------:R-:W-:Y:S01]  /*0220*/  IMAD.WIDE.U32 R18, R19, 0x4, R12.reuse ;  /* 0x0000000413127825 */ /* 0x100fe200078e000c */
[----:B------:R-:W3:Y:S03]  /*0230*/  LDG.E R29, desc[UR6][R22.64] ;  /* 0x00000006161d7981 */ /* 0x000ee6000c1e1900 */
[--C-:B------:R-:W-:Y:S01]  /*0240*/  IMAD.WIDE.U32 R14, R15, 0x4, R12.reuse ;  /* 0x000000040f0e7825 */ /* 0x100fe200078e000c */
[----:B------:R-:W4:Y:S03]  /*0250*/  LDG.E R28, desc[UR6][R18.64] ;  /* 0x00000006121c7981 */ /* 0x000f26000c1e1900 */
[--C-:B------:R-:W-:Y:S01]  /*0260*/  IMAD.WIDE.U32 R16, R17, 0x4, R12.reuse ;  /* 0x0000000411107825 */ /* 0x100fe200078e000c */
[----:B------:R0:W5:Y:S03]  /*0270*/  LDG.E R27, desc[UR6][R14.64] ;  /* 0x000000060e1b7981 */ /* 0x000166000c1e1900 */
[--C-:B------:R-:W-:Y:S01]  /*0280*/  IMAD.WIDE.U32 R10, R11, 0x4, R12.reuse ;  /* 0x000000040b0a7825 */ /* 0x100fe200078e000c */
[----:B------:R-:W5:Y:S03]  /*0290*/  LDG.E R26, desc[UR6][R16.64] ;  /* 0x00000006101a7981 */ /* 0x000f66000c1e1900 */
[C---:B------:R-:W-:Y:S01]  /*02a0*/  VIADD R24, R7.reuse, 0xffffffff ;  /* 0xffffffff07187836 */ /* 0x040fe20000000000 */
[----:B------:R1:W5:Y:S03]  /*02b0*/  LDG.E R25, desc[UR6][R10.64] ;  /* 0x000000060a197981 */ /* 0x000366000c1e1900 */
[----:B0-----:R-:W-:Y:S01]  /*02c0*/  IMAD.WIDE.U32 R14, R24, 0x4, R12 ;  /* 0x00000004180e7825 */ /* 0x001fe200078e000c */
[----:B------:R-:W-:-:S03]  /*02d0*/  IADD3 R21, PT, PT, R7, 0x1, RZ ;  /* 0x0000000107157810 */ /* 0x000fc60007ffe0ff */
[C-C-:B------:R-:W-:Y:S01]  /*02e0*/  IMAD.WIDE.U32 R22, R7.reuse, 0x4, R12.reuse ;  /* 0x0000000407167825 */ /* 0x140fe200078e000c */
[----:B------:R0:W5:Y:S01]  /*02f0*/  LDG.E R24, desc[UR6][R14.64] ;  /* 0x000000060e187981 */ /* 0x000162000c1e1900 */
[----:B-1----:R-:W-:Y:S02]  /*0300*/  IADD3 R11, PT, PT, R7, 0x2, RZ ;  /* 0x00000002070b7810 */ /* 0x002fe40007ffe0ff */
[--C-:B------:R-:W-:Y:S01]  /*0310*/  IMAD.WIDE.U32 R20, R21, 0x4, R12.reuse ;  /* 0x0000000415147825 */ /* 0x100fe200078e000c */
[----:B------:R-:W5:Y:S03]  /*0320*/  LDG.E R19, desc[UR6][R22.64] ;  /* 0x0000000616137981 */ /* 0x000f66000c1e1900 */
[--C-:B------:R-:W-:Y:S01]  /*0330*/  IMAD.WIDE.U32 R10, R11, 0x4, R12.reuse ;  /* 0x000000040b0a7825 */ /* 0x100fe200078e000c */
[----:B------:R1:W5:Y:S03]  /*0340*/  LDG.E R18, desc[UR6][R20.64] ;  /* 0x0000000614127981 */ /* 0x000366000c1e1900 */
[C---:B------:R-:W-:Y:S01]  /*0350*/  VIADD R17, R7.reuse, 0x3 ;  /* 0x0000000307117836 */ /* 0x040fe20000000000 */
[----:B0-----:R-:W-:Y:S01]  /*0360*/  IADD3 R15, PT, PT, R7, 0x4, RZ ;  /* 0x00000004070f7810 */ /* 0x001fe20007ffe0ff */
[----:B------:R-:W5:Y:S02]  /*0370*/  LDG.E R11, desc[UR6][R10.64] ;  /* 0x000000060a0b7981 */ /* 0x000f64000c1e1900 */
[----:B------:R-:W-:Y:S01]  /*0380*/  IMAD.WIDE.U32 R16, R17, 0x4, R12 ;  /* 0x0000000411107825 */ /* 0x000fe200078e000c */
[----:B-1----:R-:W-:-:S03]  /*0390*/  IADD3 R21, PT, PT, R7, 0x5, RZ ;  /* 0x0000000507157810 */ /* 0x002fc60007ffe0ff */
[----:B------:R-:W-:Y:S01]  /*03a0*/  IMAD.WIDE.U32 R14, R15, 0x4, R12 ;  /* 0x000000040f0e7825 */ /* 0x000fe200078e000c */
[----:B------:R0:W5:Y:S01]  /*03b0*/  LDG.E R10, desc[UR6][R16.64] ;  /* 0x00000006100a7981 */ /* 0x000162000c1e1900 */
[----:B------:R-:W-:-:S04]  /*03c0*/  IADD3 R23, PT, PT, R7, 0x7, RZ ;  /* 0x0000000707177810 */ /* 0x000fc80007ffe0ff */
[----:B------:R1:W5:Y:S01]  /*03d0*/  LDG.E R14, desc[UR6][R14.64] ;  /* 0x000000060e0e7981 */ /* 0x000362000c1e1900 */
[----:B0-----:R-:W-:-:S04]  /*03e0*/  IMAD.WIDE.U32 R16, R21, 0x4, R12 ;  /* 0x0000000415107825 */ /* 0x001fc800078e000c */
[C---:B------:R-:W-:Y:S01]  /*03f0*/  VIADD R21, R7.reuse, 0x6 ;  /* 0x0000000607157836 */ /* 0x040fe20000000000 */
[----:B-1----:R-:W-:Y:S01]  /*0400*/  IADD3 R15, PT, PT, R7, 0x8, RZ ;  /* 0x00000008070f7810 */ /* 0x002fe20007ffe0ff */
[----:B------:R-:W5:Y:S02]  /*0410*/  LDG.E R16, desc[UR6][R16.64] ;  /* 0x0000000610107981 */ /* 0x000f64000c1e1900 */
[----:B------:R-:W-:-:S04]  /*0420*/  IMAD.WIDE.U32 R20, R21, 0x4, R12 ;  /* 0x0000000415147825 */ /* 0x000fc800078e000c */
[--C-:B------:R-:W-:Y:S02]  /*0430*/  IMAD.WIDE.U32 R22, R23, 0x4, R12.reuse ;  /* 0x0000000417167825 */ /* 0x100fe400078e000c */
[----:B------:R-:W5:Y:S02]  /*0440*/  LDG.E R20, desc[UR6][R20.64] ;  /* 0x0000000614147981 */ /* 0x000f64000c1e1900 */
[----:B------:R-:W-:Y:S02]  /*0450*/  IMAD.WIDE.U32 R12, R15, 0x4, R12 ;  /* 0x000000040f0c7825 */ /* 0x000fe400078e000c */
[----:B------:R-:W5:Y:S04]  /*0460*/  LDG.E R22, desc[UR6][R22.64] ;  /* 0x0000000616167981 */ /* 0x000f68000c1e1900 */
[----:B------:R-:W5:Y:S01]  /*0470*/  LDG.E R12, desc[UR6][R12.64] ;  /* 0x000000060c0c7981 */ /* 0x000f62000c1e1900 */
[----:B------:R-:W-:-:S05]  /*0480*/  VIADD R2, R2, 0x10 ;  /* 0x0000001002027836 */ /* 0x000fca0000000000 */
[----:B------:R-:W-:Y:S02]  /*0490*/  ISETP.NE.AND P0, PT, R2, RZ, PT ;  /* 0x000000ff0200720c */ /* 0x000fe40003f05270 */
[----:B------:R-:W-:Y:S01]  /*04a0*/  IADD3 R7, PT, PT, R7, 0x10, RZ ;  /* 0x0000001007077810 */ /* 0x000fe20007ffe0ff */
[----:B--2---:R-:W-:-:S04]  /*04b0*/  FFMA R8, R9, R9, R8 ;  /* 0x0000000909087223 */ /* 0x004fc80000000008 */
[----:B---3--:R-:W-:-:S04]  /*04c0*/  FFMA R29, R29, R29, R8 ;  /* 0x0000001d1d1d7223 */ /* 0x008fc80000000008 */
[----:B----4-:R-:W-:-:S04]  /*04d0*/  FFMA R28, R28, R28, R29 ;  /* 0x0000001c1c1c7223 */ /* 0x010fc8000000001d */
[----:B-----5:R-:W-:-:S04]  /*04e0*/  FFMA R27, R27, R27, R28 ;  /* 0x0000001b1b1b7223 */ /* 0x020fc8000000001c */
[----:B------:R-:W-:-:S04]  /*04f0*/  FFMA R26, R26, R26, R27 ;  /* 0x0000001a1a1a7223 */ /* 0x000fc8000000001b */
        /* <DEDUP_REMOVED lines=10> */
[----:B------:R-:W-:Y:S01]  /*05a0*/  FFMA R8, R12, R12, R11 ;  /* 0x0000000c0c087223 */ /* 0x000fe2000000000b */
[----:B------:R-:W-:Y:S06]  /*05b0*/  @P0 BRA `(.L_x_4) ;  /* 0xfffffff800f00947 */ /* 0x000fec000383ffff */
.L_x_3:
[----:B------:R-:W-:Y:S05]  /*05c0*/  @!P1 BRA `(.L_x_2) ;  /* 0x0000000400209947 */ /* 0x000fea0003800000 */
[----:B------:R-:W-:Y:S02]  /*05d0*/  ISETP.GE.U32.AND P0, PT, R4, 0x8, PT ;  /* 0x000000080400780c */ /* 0x000fe40003f06070 */
[----:B------:R-:W-:-:S04]  /*05e0*/  LOP3.LUT R22, R5, 0x7, RZ, 0xc0, !PT ;  /* 0x0000000705167812 */ /* 0x000fc800078ec0ff */
[----:B------:R-:W-:-:S07]  /*05f0*/  ISETP.NE.AND P1, PT, R22, RZ, PT ;  /* 0x000000ff1600720c */ /* 0x000fce0003f25270 */
[----:B------:R-:W-:Y:S06]  /*0600*/  @!P0 BRA `(.L_x_5) ;  /* 0x0000000000888947 */ /* 0x000fec0003800000 */
[----:B------:R-:W0:Y:S01]  /*0610*/  LDC.64 R10, c[0x0][0x388] ;  /* 0x0000e200ff0a7b82 */ /* 0x000e220000000a00 */
[----:B------:R-:W-:-:S04]  /*0620*/  IMAD R9, R0, R5, R6 ;  /* 0x0000000500097224 */ /* 0x000fc800078e0206 */
[C---:B------:R-:W-:Y:S01]  /*0630*/  VIADD R17, R9.reuse, 0x2 ;  /* 0x0000000209117836 */ /* 0x040fe20000000000 */
[C---:B------:R-:W-:Y:S02]  /*0640*/  IADD3 R21, PT, PT, R9.reuse, 0x1, RZ ;  /* 0x0000000109157810 */ /* 0x040fe40007ffe0ff */
[C---:B------:R-:W-:Y:S02]  /*0650*/  IADD3 R19, PT, PT, R9.reuse, 0x3, RZ ;  /* 0x0000000309137810 */ /* 0x040fe40007ffe0ff */
[C---:B------:R-:W-:Y:S01]  /*0660*/  IADD3 R13, PT, PT, R9.reuse, 0x4, RZ ;  /* 0x00000004090d7810 */ /* 0x040fe20007ffe0ff */
[----:B0-----:R-:W-:-:S04]  /*0670*/  IMAD.WIDE.U32 R14, R9, 0x4, R10 ;  /* 0x00000004090e7825 */ /* 0x001fc800078e000a */
[--C-:B------:R-:W-:Y:S01]  /*0680*/  IMAD.WIDE.U32 R20, R21, 0x4, R10.reuse ;  /* 0x0000000415147825 */ /* 0x100fe200078e000a */
[----:B------:R0:W2:Y:S03]  /*0690*/  LDG.E R7, desc[UR6][R14.64] ;  /* 0x000000060e077981 */ /* 0x0000a6000c1e1900 */
[--C-:B------:R-:W-:Y:S01]  /*06a0*/  IMAD.WIDE.U32 R16, R17, 0x4, R10.reuse ;  /* 0x0000000411107825 */ /* 0x100fe200078e000a */
[----:B------:R1:W3:Y:S03]  /*06b0*/  LDG.E R2, desc[UR6][R20.64] ;  /* 0x0000000614027981 */ /* 0x0002e6000c1e1900 */
[----:B------:R-:W-:Y:S02]  /*06c0*/  IMAD.WIDE.U32 R18, R19, 0x4, R10 ;  /* 0x0000000413127825 */ /* 0x000fe400078e000a */
[----:B------:R-:W4:Y:S02]  /*06d0*/  LDG.E R16, desc[UR6][R16.64] ;  /* 0x0000000610107981 */ /* 0x000f24000c1e1900 */
[----:B------:R-:W-:-:S02]  /*06e0*/  VIADD R23, R9, 0x5 ;  /* 0x0000000509177836 */ /* 0x000fc40000000000 */
[--C-:B------:R-:W-:Y:S01]  /*06f0*/  IMAD.WIDE.U32 R12, R13, 0x4, R10.reuse ;  /* 0x000000040d0c7825 */ /* 0x100fe200078e000a */
[----:B------:R-:W5:Y:S01]  /*0700*/  LDG.E R18, desc[UR6][R18.64] ;  /* 0x0000000612127981 */ /* 0x000f62000c1e1900 */
[----:B------:R-:W-:Y:S02]  /*0710*/  IADD3 R25, PT, PT, R9, 0x6, RZ ;  /* 0x0000000609197810 */ /* 0x000fe40007ffe0ff */
[--C-:B0-----:R-:W-:Y:S01]  /*0720*/  IMAD.WIDE.U32 R14, R23, 0x4, R10.reuse ;  /* 0x00000004170e7825 */ /* 0x101fe200078e000a */
[----:B------:R-:W-:Y:S01]  /*0730*/  IADD3 R9, PT, PT, R9, 0x7, RZ ;  /* 0x0000000709097810 */ /* 0x000fe20007ffe0ff */
[----:B------:R-:W5:Y:S02]  /*0740*/  LDG.E R12, desc[UR6][R12.64] ;  /* 0x000000060c0c7981 */ /* 0x000f64000c1e1900 */
[--C-:B-1----:R-:W-:Y:S02]  /*0750*/  IMAD.WIDE.U32 R20, R25, 0x4, R10.reuse ;  /* 0x0000000419147825 */ /* 0x102fe400078e000a */
[----:B------:R-:W5:Y:S02]  /*0760*/  LDG.E R14, desc[UR6][R14.64] ;  /* 0x000000060e0e7981 */ /* 0x000f64000c1e1900 */
[----:B------:R-:W-:-:S02]  /*0770*/  IMAD.WIDE.U32 R10, R9, 0x4, R10 ;  /* 0x00000004090a7825 */ /* 0x000fc400078e000a */
[----:B------:R-:W5:Y:S04]  /*0780*/  LDG.E R20, desc[UR6][R20.64] ;  /* 0x0000000614147981 */ /* 0x000f68000c1e1900 */
[----:B------:R-:W5:Y:S01]  /*0790*/  LDG.E R10, desc[UR6][R10.64] ;  /* 0x000000060a0a7981 */ /* 0x000f62000c1e1900 */
[----:B------:R-:W-:Y:S02]  /*07a0*/  VIADD R6, R6, 0x8 ;  /* 0x0000000806067836 */ /* 0x000fe40000000000 */
[----:B--2---:R-:W-:-:S04]  /*07b0*/  FFMA R7, R7, R7, R8 ;  /* 0x0000000707077223 */ /* 0x004fc80000000008 */
[----:B---3--:R-:W-:-:S04]  /*07c0*/  FFMA R7, R2, R2, R7 ;  /* 0x0000000202077223 */ /* 0x008fc80000000007 */
[----:B----4-:R-:W-:-:S04]  /*07d0*/  FFMA R7, R16, R16, R7 ;  /* 0x0000001010077223 */ /* 0x010fc80000000007 */
[----:B-----5:R-:W-:-:S04]  /*07e0*/  FFMA R7, R18, R18, R7 ;  /* 0x0000001212077223 */ /* 0x020fc80000000007 */
[----:B------:R-:W-:-:S04]  /*07f0*/  FFMA R7, R12, R12, R7 ;  /* 0x0000000c0c077223 */ /* 0x000fc80000000007 */
[----:B------:R-:W-:-:S04]  /*0800*/  FFMA R7, R14, R14, R7 ;  /* 0x0000000e0e077223 */ /* 0x000fc80000000007 */
[----:B------:R-:W-:-:S04]  /*0810*/  FFMA R7, R20, R20, R7 ;  /* 0x0000001414077223 */ /* 0x000fc80000000007 */
[----:B------:R-:W-:-:S07]  /*0820*/  FFMA R8, R10, R10, R7 ;  /* 0x0000000a0a087223 */ /* 0x000fce0000000007 */
.L_x_5:
[----:B------:R-:W-:Y:S05]  /*0830*/  @!P1 BRA `(.L_x_2) ;  /* 0x0000000000849947 */ /* 0x000fea0003800000 */
[----:B------:R-:W-:Y:S02]  /*0840*/  ISETP.GE.U32.AND P0, PT, R22, 0x4, PT ;  /* 0x000000041600780c */ /* 0x000fe40003f06070 */
[----:B------:R-:W-:-:S04]  /*0850*/  LOP3.LUT R2, R5, 0x3, RZ, 0xc0, !PT ;  /* 0x0000000305027812 */ /* 0x000fc800078ec0ff */
[----:B------:R-:W-:-:S07]  /*0860*/  ISETP.NE.AND P1, PT, R2, RZ, PT ;  /* 0x000000ff0200720c */ /* 0x000fce0003f25270 */
[----:B------:R-:W-:Y:S06]  /*0870*/  @!P0 BRA `(.L_x_6) ;  /* 0x0000000000488947 */ /* 0x000fec0003800000 */
[----:B------:R-:W0:Y:S01]  /*0880*/  LDC.64 R10, c[0x0][0x388] ;  /* 0x0000e200ff0a7b82 */ /* 0x000e220000000a00 */
[----:B------:R-:W-:-:S05]  /*0890*/  IMAD R7, R0, R5, R6 ;  /* 0x0000000500077224 */ /* 0x000fca00078e0206 */
[C---:B------:R-:W-:Y:S02]  /*08a0*/  IADD3 R15, PT, PT, R7.reuse, 0x1, RZ ;  /* 0x00000001070f7810 */ /* 0x040fe40007ffe0ff */
[C---:B------:R-:W-:Y:S01]  /*08b0*/  IADD3 R17, PT, PT, R7.reuse, 0x2, RZ ;  /* 0x0000000207117810 */ /* 0x040fe20007ffe0ff */
[----:B0-----:R-:W-:-:S04]  /*08c0*/  IMAD.WIDE.U32 R12, R7, 0x4, R10 ;  /* 0x00000004070c7825 */ /* 0x001fc800078e000a */
[--C-:B------:R-:W-:Y:S02]  /*08d0*/  IMAD.WIDE.U32 R14, R15, 0x4, R10.reuse ;  /* 0x000000040f0e7825 */ /* 0x100fe400078e000a */
[----:B------:R-:W2:Y:S02]  /*08e0*/  LDG.E R13, desc[UR6][R12.64] ;  /* 0x000000060c0d7981 */ /* 0x000ea4000c1e1900 */
[----:B------:R-:W-:Y:S02]  /*08f0*/  VIADD R7, R7, 0x3 ;  /* 0x0000000307077836 */ /* 0x000fe40000000000 */
[--C-:B------:R-:W-:Y:S01]  /*0900*/  IMAD.WIDE.U32 R16, R17, 0x4, R10.reuse ;  /* 0x0000000411107825 */ /* 0x100fe200078e000a */
[----:B------:R-:W3:Y:S03]  /*0910*/  LDG.E R15, desc[UR6][R14.64] ;  /* 0x000000060e0f7981 */ /* 0x000ee6000c1e1900 */
[----:B------:R-:W-:-:S02]  /*0920*/  IMAD.WIDE.U32 R10, R7, 0x4, R10 ;  /* 0x00000004070a7825 */ /* 0x000fc400078e000a */
[----:B------:R-:W4:Y:S04]  /*0930*/  LDG.E R17, desc[UR6][R16.64] ;  /* 0x0000000610117981 */ /* 0x000f28000c1e1900 */
[----:B------:R-:W5:Y:S01]  /*0940*/  LDG.E R11, desc[UR6][R10.64] ;  /* 0x000000060a0b7981 */ /* 0x000f62000c1e1900 */
[----:B------:R-:W-:Y:S01]  /*0950*/  IADD3 R6, PT, PT, R6, 0x4, RZ ;  /* 0x0000000406067810 */ /* 0x000fe20007ffe0ff */
[----:B--2---:R-:W-:-:S04]  /*0960*/  FFMA R8, R13, R13, R8 ;  /* 0x0000000d0d087223 */ /* 0x004fc80000000008 */
[----:B---3--:R-:W-:-:S04]  /*0970*/  FFMA R8, R15, R15, R8 ;  /* 0x0000000f0f087223 */ /* 0x008fc80000000008 */
[----:B----4-:R-:W-:-:S04]  /*0980*/  FFMA R8, R17, R17, R8 ;  /* 0x0000001111087223 */ /* 0x010fc80000000008 */
[----:B-----5:R-:W-:-:S07]  /*0990*/  FFMA R8, R11, R11, R8 ;  /* 0x0000000b0b087223 */ /* 0x020fce0000000008 */
.L_x_6:
[----:B------:R-:W-:Y:S05]  /*09a0*/  @!P1 BRA `(.L_x_2) ;  /* 0x0000000000289947 */ /* 0x000fea0003800000 */
[----:B------:R-:W0:Y:S01]  /*09b0*/  LDC.64 R10, c[0x0][0x388] ;  /* 0x0000e200ff0a7b82 */ /* 0x000e220000000a00 */
[----:B------:R-:W-:Y:S01]  /*09c0*/  IMAD R9, R0, R5, R6 ;  /* 0x0000000500097224 */ /* 0x000fe200078e0206 */
[----:B------:R-:W-:-:S07]  /*09d0*/  IADD3 R2, PT, PT, -R2, RZ, RZ ;  /* 0x000000ff02027210 */ /* 0x000fce0007ffe1ff */
.L_x_7:
[----:B0-----:R-:W-:-:S06]  /*09e0*/  IMAD.WIDE.U32 R6, R9, 0x4, R10 ;  /* 0x0000000409067825 */ /* 0x001fcc00078e000a */
[----:B------:R-:W2:Y:S01]  /*09f0*/  LDG.E R7, desc[UR6][R6.64] ;  /* 0x0000000606077981 */ /* 0x000ea2000c1e1900 */
[----:B------:R-:W-:Y:S01]  /*0a00*/  IADD3 R2, PT, PT, R2, 0x1, RZ ;  /* 0x0000000102027810 */ /* 0x000fe20007ffe0ff */
[----:B------:R-:W-:-:S03]  /*0a10*/  VIADD R9, R9, 0x1 ;  /* 0x0000000109097836 */ /* 0x000fc60000000000 */
[----:B------:R-:W-:Y:S01]  /*0a20*/  ISETP.NE.AND P0, PT, R2, RZ, PT ;  /* 0x000000ff0200720c */ /* 0x000fe20003f05270 */
[----:B--2---:R-:W-:-:S12]  /*0a30*/  FFMA R8, R7, R7, R8 ;  /* 0x0000000707087223 */ /* 0x004fd80000000008 */
[----:B------:R-:W-:Y:S05]  /*0a40*/  @P0 BRA `(.L_x_7) ;  /* 0xfffffffc00e40947 */ /* 0x000fea000383ffff */
.L_x_2:
[----:B------:R-:W-:-:S04]  /*0a50*/  I2FP.F32.U32 R2, R5 ;  /* 0x0000000500027245 */ /* 0x000fc80000201000 */
[----:B------:R-:W0:Y:S08]  /*0a60*/  MUFU.RCP R5, R2 ;  /* 0x0000000200057308 */ /* 0x000e300000001000 */
[----:B------:R-:W1:Y:S01]  /*0a70*/  FCHK P0, R8, R2 ;  /* 0x0000000208007302 */ /* 0x000e620000000000 */
[----:B0-----:R-:W-:-:S04]  /*0a80*/  FFMA R4, -R2, R5, 1 ;  /* 0x3f80000002047423 */ /* 0x001fc80000000105 */
[----:B------:R-:W-:-:S04]  /*0a90*/  FFMA R5, R5, R4, R5 ;  /* 0x0000000405057223 */ /* 0x000fc80000000005 */
[----:B------:R-:W-:-:S04]  /*0aa0*/  FFMA R7, R5, R8, RZ ;  /* 0x0000000805077223 */ /* 0x000fc800000000ff */
[----:B------:R-:W-:-:S04]  /*0ab0*/  FFMA R4, -R2, R7, R8 ;  /* 0x0000000702047223 */ /* 0x000fc80000000108 */
[----:B------:R-:W-:Y:S01]  /*0ac0*/  FFMA R4, R5, R4, R7 ;  /* 0x0000000405047223 */ /* 0x000fe20000000007 */
[----:B-1----:R-:W-:Y:S06]  /*0ad0*/  @!P0 BRA `(.L_x_8) ;  /* 0x00000000000c8947 */ /* 0x002fec0003800000 */
[----:B------:R-:W-:-:S07]  /*0ae0*/  MOV R4, 0xb00 ;  /* 0x00000b0000047802 */ /* 0x000fce0000000f00 */
[----:B------:R-:W-:Y:S05]  /*0af0*/  CALL.REL.NOINC `($__internal_0_$__cuda_sm3x_div_rn_noftz_f32_slowpath) ;  /* 0x0000000000947944 */ /* 0x000fea0003c00000 */
[----:B------:R-:W-:-:S07]  /*0b00*/  MOV R4, R2 ;  /* 0x0000000200047202 */ /* 0x000fce0000000f00 */
.L_x_8:
[----:B------:R-:W0:Y:S01]  /*0b10*/  LDCU UR4, c[0x0][0x3a0] ;  /* 0x00007400ff0477ac */ /* 0x000e220008000800 */
[----:B------:R-:W1:Y:S01]  /*0b20*/  S2UR UR5, SR_CgaCtaId ;  /* 0x00000000000579c3 */ /* 0x000e620000008800 */
[----:B0-----:R-:W-:Y:S01]  /*0b30*/  FADD R4, R4, UR4 ;  /* 0x0000000404047e21 */ /* 0x001fe20008000000 */
[----:B------:R-:W-:-:S04]  /*0b40*/  UMOV UR4, 0x400 ;  /* 0x0000040000047882 */ /* 0x000fc80000000000 */
[----:B------:R-:W-:Y:S01]  /*0b50*/  FSETP.GEU.AND P0, PT, |R4|, 1.175494350822287508e-38, PT ;  /* 0x008000000400780b */ /* 0x000fe20003f0e200 */
[----:B-1----:R-:W-:-:S12]  /*0b60*/  ULEA UR4, UR5, UR4, 0x18 ;  /* 0x0000000405047291 */ /* 0x002fd8000f8ec0ff */
[----:B------:R-:W-:-:S04]  /*0b70*/  @!P0 FMUL R4, R4, 16777216 ;  /* 0x4b80000004048820 */ /* 0x000fc80000400000 */
[----:B------:R-:W0:Y:S02]  /*0b80*/  MUFU.RSQ R2, R4 ;  /* 0x0000000400027308 */ /* 0x000e240000001400 */
[----:B0-----:R-:W-:-:S05]  /*0b90*/  @!P0 FMUL R2, R2, 4096 ;  /* 0x4580000002028820 */ /* 0x001fca0000400000 */
[----:B------:R0:W-:Y:S02]  /*0ba0*/  STS [UR4], R2 ;  /* 0x00000002ff007988 */ /* 0x0001e40008000804 */
.L_x_1:
[----:B------:R-:W-:Y:S05]  /*0bb0*/  BSYNC.RECONVERGENT B0 ;  /* 0x0000000000007941 */ /* 0x000fea0003800200 */
.L_x_0:
[----:B------:R-:W1:Y:S01]  /*0bc0*/  LDCU UR8, c[0x0][0x39c] ;  /* 0x00007380ff0877ac */ /* 0x000e620008000800 */
[----:B------:R-:W-:Y:S01]  /*0bd0*/  BAR.SYNC.DEFER_BLOCKING 0x0 ;  /* 0x0000000000007b1d */ /* 0x000fe20000010000 */
[----:B-1----:R-:W-:-:S13]  /*0be0*/  ISETP.GE.U32.AND P0, PT, R3, UR8, PT ;  /* 0x0000000803007c0c */ /* 0x002fda000bf06070 */
[----:B------:R-:W-:Y:S05]  /*0bf0*/  @P0 EXIT ;  /* 0x000000000000094d */ /* 0x000fea0003800000 */
[----:B------:R-:W1:Y:S01]  /*0c00*/  S2UR UR5, SR_CgaCtaId ;  /* 0x00000000000579c3 */ /* 0x000e620000008800 */
[----:B------:R-:W-:-:S07]  /*0c10*/  UMOV UR4, 0x400 ;  /* 0x0000040000047882 */ /* 0x000fce0000000000 */
[----:B------:R-:W2:Y:S08]  /*0c20*/  LDC.64 R10, c[0x0][0x390] ;  /* 0x0000e400ff0a7b82 */ /* 0x000eb00000000a00 */
[----:B------:R-:W3:Y:S08]  /*0c30*/  LDC.64 R12, c[0x0][0x380] ;  /* 0x0000e000ff0c7b82 */ /* 0x000ef00000000a00 */
[----:B------:R-:W4:Y:S01]  /*0c40*/  LDC.64 R14, c[0x0][0x388] ;  /* 0x0000e200ff0e7b82 */ /* 0x000f220000000a00 */
[----:B-1----:R-:W-:-:S09]  /*0c50*/  ULEA UR4, UR5, UR4, 0x18 ;  /* 0x0000000405047291 */ /* 0x002fd2000f8ec0ff */
[----:B0-----:R-:W0:Y:S02]  /*0c60*/  LDS R2, [UR4] ;  /* 0x00000004ff027984 */ /* 0x001e240008000800 */
[----:B------:R-:W1:Y:S02]  /*0c70*/  LDCU UR4, c[0x0][0x360] ;  /* 0x00006c00ff0477ac */ /* 0x000e640008000800 */
.L_x_9:
[----:B0-----:R-:W-:Y:S02]  /*0c80*/  IMAD R9, R0, UR8, R3 ;  /* 0x0000000800097c24 */ /* 0x001fe4000f8e0203 */
[----:B--2---:R-:W-:-:S04]  /*0c90*/  IMAD.WIDE.U32 R6, R3, 0x4, R10 ;  /* 0x0000000403067825 */ /* 0x004fc800078e000a */
[C---:B----4-:R-:W-:Y:S02]  /*0ca0*/  IMAD.WIDE.U32 R4, R9.reuse, 0x4, R14 ;  /* 0x0000000409047825 */ /* 0x050fe400078e000e */
[----:B------:R-:W2:Y:S04]  /*0cb0*/  LDG.E R7, desc[UR6][R6.64] ;  /* 0x0000000606077981 */ /* 0x000ea8000c1e1900 */
[----:B------:R-:W0:Y:S01]  /*0cc0*/  LDG.E R5, desc[UR6][R4.64] ;  /* 0x0000000604057981 */ /* 0x000e22000c1e1900 */
[----:B---3--:R-:W-:Y:S01]  /*0cd0*/  IMAD.WIDE.U32 R8, R9, 0x4, R12 ;  /* 0x0000000409087825 */ /* 0x008fe200078e000c */
[----:B-1----:R-:W-:-:S04]  /*0ce0*/  IADD3 R3, PT, PT, R3, UR4, RZ ;  /* 0x0000000403037c10 */ /* 0x002fc8000fffe0ff */
[----:B------:R-:W-:Y:S01]  /*0cf0*/  ISETP.GE.U32.AND P0, PT, R3, UR8, PT ;  /* 0x0000000803007c0c */ /* 0x000fe2000bf06070 */
[----:B0-----:R-:W-:-:S04]  /*0d00*/  FMUL R16, R2, R5 ;  /* 0x0000000502107220 */ /* 0x001fc80000400000 */
[----:B--2---:R-:W-:-:S05]  /*0d10*/  FMUL R17, R16, R7 ;  /* 0x0000000710117220 */ /* 0x004fca0000400000 */
[----:B------:R0:W-:Y:S03]  /*0d20*/  STG.E desc[UR6][R8.64], R17 ;  /* 0x0000001108007986 */ /* 0x0001e6000c101906 */
[----:B------:R-:W-:Y:S05]  /*0d30*/  @!P0 BRA `(.L_x_9) ;  /* 0xfffffffc00d08947 */ /* 0x000fea000383ffff */
[----:B------:R-:W-:Y:S05]  /*0d40*/  EXIT ;  /* 0x000000000000794d */ /* 0x000fea0003800000 */
        .weak           $__internal_0_$__cuda_sm3x_div_rn_noftz_f32_slowpath
        .type           $__internal_0_$__cuda_sm3x_div_rn_noftz_f32_slowpath,@function
        .size           $__internal_0_$__cuda_sm3x_div_rn_noftz_f32_slowpath,(.L_x_19 - $__internal_0_$__cuda_sm3x_div_rn_noftz_f32_slowpath)
$__internal_0_$__cuda_sm3x_div_rn_noftz_f32_slowpath:
[----:B------:R-:W-:Y:S02]  /*0d50*/  SHF.R.U32.HI R6, RZ, 0x17, R2 ;  /* 0x00000017ff067819 */ /* 0x000fe40000011602 */
[----:B------:R-:W-:Y:S02]  /*0d60*/  SHF.R.U32.HI R5, RZ, 0x17, R8 ;  /* 0x00000017ff057819 */ /* 0x000fe40000011608 */
[----:B------:R-:W-:Y:S02]  /*0d70*/  LOP3.LUT R6, R6, 0xff, RZ, 0xc0, !PT ;  /* 0x000000ff06067812 */ /* 0x000fe400078ec0ff */
[----:B------:R-:W-:Y:S02]  /*0d80*/  LOP3.LUT R12, R5, 0xff, RZ, 0xc0, !PT ;  /* 0x000000ff050c7812 */ /* 0x000fe400078ec0ff */
[----:B------:R-:W-:Y:S02]  /*0d90*/  IADD3 R9, PT, PT, R6, -0x1, RZ ;  /* 0xffffffff06097810 */ /* 0x000fe40007ffe0ff */
[----:B------:R-:W-:Y:S01]  /*0da0*/  MOV R5, R2 ;  /* 0x0000000200057202 */ /* 0x000fe20000000f00 */
[----:B------:R-:W-:Y:S01]  /*0db0*/  VIADD R10, R12, 0xffffffff ;  /* 0xffffffff0c0a7836 */ /* 0x000fe20000000000 */
[----:B------:R-:W-:-:S04]  /*0dc0*/  ISETP.GT.U32.AND P0, PT, R9, 0xfd, PT ;  /* 0x000000fd0900780c */ /* 0x000fc80003f04070 */
[----:B------:R-:W-:-:S13]  /*0dd0*/  ISETP.GT.U32.OR P0, PT, R10, 0xfd, P0 ;  /* 0x000000fd0a00780c */ /* 0x000fda0000704470 */
[----:B------:R-:W-:Y:S01]  /*0de0*/  @!P0 MOV R7, RZ ;  /* 0x000000ff00078202 */ /* 0x000fe20000000f00 */
[----:B------:R-:W-:Y:S06]  /*0df0*/  @!P0 BRA `(.L_x_10) ;  /* 0x00000000005c8947 */ /* 0x000fec0003800000 */
[----:B------:R-:W-:Y:S02]  /*0e00*/  FSETP.GTU.FTZ.AND P0, PT, |R8|, +INF , PT ;  /* 0x7f8000000800780b */ /* 0x000fe40003f1c200 */
[----:B------:R-:W-:-:S04]  /*0e10*/  FSETP.GTU.FTZ.AND P1, PT, |R2|, +INF , PT ;  /* 0x7f8000000200780b */ /* 0x000fc80003f3c200 */
[----:B------:R-:W-:-:S13]  /*0e20*/  PLOP3.LUT P0, PT, P0, P1, PT, 0xf8, 0x8f ;  /* 0x00000000008f781c */ /* 0x000fda0000703f70 */
[----:B------:R-:W-:Y:S05]  /*0e30*/  @P0 BRA `(.L_x_11) ;  /* 0x0000000400440947 */ /* 0x000fea0003800000 */
[----:B------:R-:W-:-:S13]  /*0e40*/  LOP3.LUT P0, RZ, R5, 0x7fffffff, R8, 0xc8, !PT ;  /* 0x7fffffff05ff7812 */ /* 0x000fda000780c808 */
[----:B------:R-:W-:Y:S05]  /*0e50*/  @!P0 BRA `(.L_x_12) ;  /* 0x0000000400348947 */ /* 0x000fea0003800000 */
[----:B------:R-:W-:Y:S02]  /*0e60*/  FSETP.NEU.FTZ.AND P2, PT, |R8|, +INF , PT ;  /* 0x7f8000000800780b */ /* 0x000fe40003f5d200 */
[----:B------:R-:W-:Y:S02]  /*0e70*/  FSETP.NEU.FTZ.AND P1, PT, |R2|, +INF , PT ;  /* 0x7f8000000200780b */ /* 0x000fe40003f3d200 */
[----:B------:R-:W-:-:S11]  /*0e80*/  FSETP.NEU.FTZ.AND P0, PT, |R8|, +INF , PT ;  /* 0x7f8000000800780b */ /* 0x000fd60003f1d200 */
[----:B------:R-:W-:Y:S05]  /*0e90*/  @!P1 BRA !P2, `(.L_x_12) ;  /* 0x0000000400249947 */ /* 0x000fea0005000000 */
[----:B------:R-:W-:-:S04]  /*0ea0*/  LOP3.LUT P2, RZ, R8, 0x7fffffff, RZ, 0xc0, !PT ;  /* 0x7fffffff08ff7812 */ /* 0x000fc8000784c0ff */
[----:B------:R-:W-:-:S13]  /*0eb0*/  PLOP3.LUT P1, PT, P1, P2, PT, 0x2f, 0xf2 ;  /* 0x0000000000f2781c */ /* 0x000fda0000f24577 */
[----:B------:R-:W-:Y:S05]  /*0ec0*/  @P1 BRA `(.L_x_13) ;  /* 0x0000000400101947 */ /* 0x000fea0003800000 */
[----:B------:R-:W-:-:S04]  /*0ed0*/  LOP3.LUT P1, RZ, R5, 0x7fffffff, RZ, 0xc0, !PT ;  /* 0x7fffffff05ff7812 */ /* 0x000fc8000782c0ff */
[----:B------:R-:W-:-:S13]  /*0ee0*/  PLOP3.LUT P0, PT, P0, P1, PT, 0x2f, 0xf2 ;  /* 0x0000000000f2781c */ /* 0x000fda0000702577 */
[----:B------:R-:W-:Y:S05]  /*0ef0*/  @P0 BRA `(.L_x_14) ;  /* 0x0000000000f80947 */ /* 0x000fea0003800000 */
[----:B------:R-:W-:Y:S02]  /*0f00*/  ISETP.GE.AND P0, PT, R10, RZ, PT ;  /* 0x000000ff0a00720c */ /* 0x000fe40003f06270 */
[----:B------:R-:W-:-:S11]  /*0f10*/  ISETP.GE.AND P1, PT, R9, RZ, PT ;  /* 0x000000ff0900720c */ /* 0x000fd60003f26270 */
[----:B------:R-:W-:Y:S01]  /*0f20*/  @P0 MOV R7, RZ ;  /* 0x000000ff00070202 */ /* 0x000fe20000000f00 */
[----:B------:R-:W-:Y:S02]  /*0f30*/  @!P0 IMAD.MOV.U32 R7, RZ, RZ, -0x40 ;  /* 0xffffffc0ff078424 */ /* 0x000fe400078e00ff */
[----:B------:R-:W-:Y:S01]  /*0f40*/  @!P0 FFMA R8, R8, 1.84467440737095516160e+19, RZ ;  /* 0x5f80000008088823 */ /* 0x000fe200000000ff */
[----:B------:R-:W-:Y:S02]  /*0f50*/  @!P1 FFMA R5, R2, 1.84467440737095516160e+19, RZ ;  /* 0x5f80000002059823 */ /* 0x000fe400000000ff */
[----:B------:R-:W-:-:S07]  /*0f60*/  @!P1 IADD3 R7, PT, PT, R7, 0x40, RZ ;  /* 0x0000004007079810 */ /* 0x000fce0007ffe0ff */
.L_x_10:
[----:B------:R-:W-:-:S04]  /*0f70*/  LEA R2, R6, 0xc0800000, 0x17 ;  /* 0xc080000006027811 */ /* 0x000fc800078eb8ff */
[----:B------:R-:W-:Y:S02]  /*0f80*/  IADD3 R9, PT, PT, -R2, R5, RZ ;  /* 0x0000000502097210 */ /* 0x000fe40007ffe1ff */
[----:B------:R-:W-:Y:S02]  /*0f90*/  IADD3 R5, PT, PT, R12, -0x7f, RZ ;  /* 0xffffff810c057810 */ /* 0x000fe40007ffe0ff */
[----:B------:R-:W0:Y:S01]  /*0fa0*/  MUFU.RCP R10, R9 ;  /* 0x00000009000a7308 */ /* 0x000e220000001000 */
[----:B------:R-:W-:Y:S01]  /*0fb0*/  FADD.FTZ R11, -R9, -RZ ;  /* 0x800000ff090b7221 */ /* 0x000fe20000010100 */
[C---:B------:R-:W-:Y:S01]  /*0fc0*/  IADD3 R6, PT, PT, R5.reuse, 0x7f, -R6 ;  /* 0x0000007f05067810 */ /* 0x040fe20007ffe806 */
[----:B------:R-:W-:-:S04]  /*0fd0*/  IMAD R2, R5, -0x800000, R8 ;  /* 0xff80000005027824 */ /* 0x000fc800078e0208 */
[----:B------:R-:W-:Y:S02]  /*0fe0*/  IMAD.IADD R6, R6, 0x1, R7 ;  /* 0x0000000106067824 */ /* 0x000fe400078e0207 */
[----:B0-----:R-:W-:-:S04]  /*0ff0*/  FFMA R13, R10, R11, 1 ;  /* 0x3f8000000a0d7423 */ /* 0x001fc8000000000b */
[----:B------:R-:W-:-:S04]  /*1000*/  FFMA R15, R10, R13, R10 ;  /* 0x0000000d0a0f7223 */ /* 0x000fc8000000000a */
[----:B------:R-:W-:-:S04]  /*1010*/  FFMA R8, R2, R15, RZ ;  /* 0x0000000f02087223 */ /* 0x000fc800000000ff */
[----:B------:R-:W-:-:S04]  /*1020*/  FFMA R13, R11, R8, R2 ;  /* 0x000000080b0d7223 */ /* 0x000fc80000000002 */
[----:B------:R-:W-:-:S04]  /*1030*/  FFMA R8, R15, R13, R8 ;  /* 0x0000000d0f087223 */ /* 0x000fc80000000008 */
[----:B------:R-:W-:-:S04]  /*1040*/  FFMA R11, R11, R8, R2 ;  /* 0x000000080b0b7223 */ /* 0x000fc80000000002 */
[----:B------:R-:W-:-:S05]  /*1050*/  FFMA R2, R15, R11, R8 ;  /* 0x0000000b0f027223 */ /* 0x000fca0000000008 */
[----:B------:R-:W-:-:S04]  /*1060*/  SHF.R.U32.HI R5, RZ, 0x17, R2 ;  /* 0x00000017ff057819 */ /* 0x000fc80000011602 */
[----:B------:R-:W-:-:S04]  /*1070*/  LOP3.LUT R5, R5, 0xff, RZ, 0xc0, !PT ;  /* 0x000000ff05057812 */ /* 0x000fc800078ec0ff */
[----:B------:R-:W-:-:S04]  /*1080*/  IADD3 R9, PT, PT, R5, R6, RZ ;  /* 0x0000000605097210 */ /* 0x000fc80007ffe0ff */
[----:B------:R-:W-:-:S04]  /*1090*/  IADD3 R5, PT, PT, R9, -0x1, RZ ;  /* 0xffffffff09057810 */ /* 0x000fc80007ffe0ff */
[----:B------:R-:W-:-:S13]  /*10a0*/  ISETP.GE.U32.AND P0, PT, R5, 0xfe, PT ;  /* 0x000000fe0500780c */ /* 0x000fda0003f06070 */
[----:B------:R-:W-:Y:S05]  /*10b0*/  @!P0 BRA `(.L_x_15) ;  /* 0x0000000000808947 */ /* 0x000fea0003800000 */
[----:B------:R-:W-:-:S13]  /*10c0*/  ISETP.GT.AND P0, PT, R9, 0xfe, PT ;  /* 0x000000fe0900780c */ /* 0x000fda0003f04270 */
[----:B------:R-:W-:Y:S05]  /*10d0*/  @P0 BRA `(.L_x_16) ;  /* 0x00000000006c0947 */ /* 0x000fea0003800000 */
[----:B------:R-:W-:-:S13]  /*10e0*/  ISETP.GE.AND P0, PT, R9, 0x1, PT ;  /* 0x000000010900780c */ /* 0x000fda0003f06270 */
[----:B------:R-:W-:Y:S05]  /*10f0*/  @P0 BRA `(.L_x_17) ;  /* 0x0000000000980947 */ /* 0x000fea0003800000 */
[----:B------:R-:W-:Y:S02]  /*1100*/  ISETP.GE.AND P0, PT, R9, -0x18, PT ;  /* 0xffffffe80900780c */ /* 0x000fe40003f06270 */
[----:B------:R-:W-:-:S11]  /*1110*/  LOP3.LUT R2, R2, 0x80000000, RZ, 0xc0, !PT ;  /* 0x8000000002027812 */ /* 0x000fd600078ec0ff */
[----:B------:R-:W-:Y:S05]  /*1120*/  @!P0 BRA `(.L_x_17) ;  /* 0x00000000008c8947 */ /* 0x000fea0003800000 */
[CCC-:B------:R-:W-:Y:S01]  /*1130*/  FFMA.RZ R5, R15.reuse, R11.reuse, R8.reuse ;  /* 0x0000000b0f057223 */ /* 0x1c0fe2000000c008 */
[-CC-:B------:R-:W-:Y:S01]  /*1140*/  FFMA.RM R6, R15, R11.reuse, R8.reuse ;  /* 0x0000000b0f067223 */ /* 0x180fe20000004008 */
[C---:B------:R-:W-:Y:S02]  /*1150*/  ISETP.NE.AND P2, PT, R9.reuse, RZ, PT ;  /* 0x000000ff0900720c */ /* 0x040fe40003f45270 */
[----:B------:R-:W-:Y:S02]  /*1160*/  ISETP.NE.AND P1, PT, R9, RZ, PT ;  /* 0x000000ff0900720c */ /* 0x000fe40003f25270 */
[----:B------:R-:W-:Y:S01]  /*1170*/  LOP3.LUT R7, R5, 0x7fffff, RZ, 0xc0, !PT ;  /* 0x007fffff05077812 */ /* 0x000fe200078ec0ff */
[----:B------:R-:W-:Y:S01]  /*1180*/  FFMA.RP R5, R15, R11, R8 ;  /* 0x0000000b0f057223 */ /* 0x000fe20000008008 */
[----:B------:R-:W-:Y:S01]  /*1190*/  IADD3 R8, PT, PT, R9, 0x20, RZ ;  /* 0x0000002009087810 */ /* 0x000fe20007ffe0ff */
[----:B------:R-:W-:Y:S01]  /*11a0*/  IMAD.MOV R9, RZ, RZ, -R9 ;  /* 0x000000ffff097224 */ /* 0x000fe200078e0a09 */
[----:B------:R-:W-:-:S02]  /*11b0*/  LOP3.LUT R7, R7, 0x800000, RZ, 0xfc, !PT ;  /* 0x0080000007077812 */ /* 0x000fc400078efcff */
[----:B------:R-:W-:Y:S02]  /*11c0*/  FSETP.NEU.FTZ.AND P0, PT, R5, R6, PT ;  /* 0x000000060500720b */ /* 0x000fe40003f1d000 */
[----:B------:R-:W-:Y:S02]  /*11d0*/  SHF.L.U32 R8, R7, R8, RZ ;  /* 0x0000000807087219 */ /* 0x000fe400000006ff */
[----:B------:R-:W-:Y:S02]  /*11e0*/  SEL R6, R9, RZ, P2 ;  /* 0x000000ff09067207 */ /* 0x000fe40001000000 */
[----:B------:R-:W-:Y:S02]  /*11f0*/  ISETP.NE.AND P1, PT, R8, RZ, P1 ;  /* 0x000000ff0800720c */ /* 0x000fe40000f25270 */
[----:B------:R-:W-:Y:S02]  /*1200*/  SHF.R.U32.HI R6, RZ, R6, R7 ;  /* 0x00000006ff067219 */ /* 0x000fe40000011607 */
[----:B------:R-:W-:-:S02]  /*1210*/  PLOP3.LUT P0, PT, P0, P1, PT, 0xf8, 0x8f ;  /* 0x00000000008f781c */ /* 0x000fc40000703f70 */
[----:B------:R-:W-:Y:S02]  /*1220*/  SHF.R.U32.HI R8, RZ, 0x1, R6 ;  /* 0x00000001ff087819 */ /* 0x000fe40000011606 */
[----:B------:R-:W-:-:S04]  /*1230*/  SEL R5, RZ, 0x1, !P0 ;  /* 0x00000001ff057807 */ /* 0x000fc80004000000 */
[----:B------:R-:W-:-:S04]  /*1240*/  LOP3.LUT R5, R5, 0x1, R8, 0xf8, !PT ;  /* 0x0000000105057812 */ /* 0x000fc800078ef808 */
[----:B------:R-:W-:-:S04]  /*1250*/  LOP3.LUT R5, R5, R6, RZ, 0xc0, !PT ;  /* 0x0000000605057212 */ /* 0x000fc800078ec0ff */
[----:B------:R-:W-:-:S04]  /*1260*/  IADD3 R5, PT, PT, R8, R5, RZ ;  /* 0x0000000508057210 */ /* 0x000fc80007ffe0ff */
[----:B------:R-:W-:Y:S01]  /*1270*/  LOP3.LUT R2, R5, R2, RZ, 0xfc, !PT ;  /* 0x0000000205027212 */ /* 0x000fe200078efcff */
[----:B------:R-:W-:Y:S06]  /*1280*/  BRA `(.L_x_17) ;  /* 0x0000000000347947 */ /* 0x000fec0003800000 */
.L_x_16:
[----:B------:R-:W-:-:S04]  /*1290*/  LOP3.LUT R2, R2, 0x80000000, RZ, 0xc0, !PT ;  /* 0x8000000002027812 */ /* 0x000fc800078ec0ff */
[----:B------:R-:W-:Y:S01]  /*12a0*/  LOP3.LUT R2, R2, 0x7f800000, RZ, 0xfc, !PT ;  /* 0x7f80000002027812 */ /* 0x000fe200078efcff */
[----:B------:R-:W-:Y:S06]  /*12b0*/  BRA `(.L_x_17) ;  /* 0x0000000000287947 */ /* 0x000fec0003800000 */
.L_x_15:
[----:B------:R-:W-:Y:S01]  /*12c0*/  LEA R2, R6, R2, 0x17 ;  /* 0x0000000206027211 */ /* 0x000fe200078eb8ff */
[----:B------:R-:W-:Y:S06]  /*12d0*/  BRA `(.L_x_17) ;  /* 0x0000000000207947 */ /* 0x000fec0003800000 */
.L_x_14:
[----:B------:R-:W-:-:S04]  /*12e0*/  LOP3.LUT R2, R5, 0x80000000, R8, 0x48, !PT ;  /* 0x8000000005027812 */ /* 0x000fc800078e4808 */
[----:B------:R-:W-:Y:S01]  /*12f0*/  LOP3.LUT R2, R2, 0x7f800000, RZ, 0xfc, !PT ;  /* 0x7f80000002027812 */ /* 0x000fe200078efcff */
[----:B------:R-:W-:Y:S06]  /*1300*/  BRA `(.L_x_17) ;  /* 0x0000000000147947 */ /* 0x000fec0003800000 */
.L_x_13:
[----:B------:R-:W-:Y:S01]  /*1310*/  LOP3.LUT R2, R5, 0x80000000, R8, 0x48, !PT ;  /* 0x8000000005027812 */ /* 0x000fe200078e4808 */
[----:B------:R-:W-:Y:S06]  /*1320*/  BRA `(.L_x_17) ;  /* 0x00000000000c7947 */ /* 0x000fec0003800000 */
.L_x_12:
[----:B------:R-:W0:Y:S01]  /*1330*/  MUFU.RSQ R2, -QNAN ;  /* 0xffc0000000027908 */ /* 0x000e220000001400 */
[----:B------:R-:W-:Y:S05]  /*1340*/  BRA `(.L_x_17) ;  /* 0x0000000000047947 */ /* 0x000fea0003800000 */
.L_x_11:
[----:B------:R-:W-:-:S07]  /*1350*/  FADD.FTZ R2, R8, R2 ;  /* 0x0000000208027221 */ /* 0x000fce0000010000 */
.L_x_17:
[----:B------:R-:W-:-:S04]  /*1360*/  HFMA2 R5, -RZ, RZ, 0, 0 ;  /* 0x00000000ff057431 */ /* 0x000fc800000001ff */
[----:B0-----:R-:W-:Y:S05]  /*1370*/  RET.REL.NODEC R4 `(talu_rmsnorm_f32_v1) ;  /* 0xffffffec04207950 */ /* 0x001fea0003c3ffff */
.L_x_18:
[----:B------:R-:W-:-:S00]  /*1380*/  BRA `(.L_x_18) ;  /* 0xfffffffc00fc7947 */ /* 0x000fc0000383ffff */
[----:B------:R-:W-:-:S00]  /*1390*/  NOP ;  /* 0x0000000000007918 */ /* 0x000fc00000000000 */
        /* <DEDUP_REMOVED lines=14> */
.L_x_19:


//--------------------- .nv.shared.talu_rmsnorm_f32_v1 --------------------------
	.section	.nv.shared.talu_rmsnorm_f32_v1,"aw",@nobits
	.sectionflags	@""
	.align	4
.nv.shared.talu_rmsnorm_f32_v1:
	.zero		1028


//--------------------- .nv.shared.reserved.0     --------------------------
	.section	.nv.shared.reserved.0,"aw",@nobits
	.weak		__nv_reservedSMEM_offset_0_alias
	.size		__nv_reservedSMEM_offset_0_alias, 0, 64
	.other		__nv_reservedSMEM_offset_0_alias,@"STO_CUDA_RESERVED_SHARED STV_DEFAULT"
__nv_reservedSMEM_offset_0_alias:
	.zero		0
	.zero		64


//--------------------- .nv.constant0.talu_rmsnorm_f32_v1 --------------------------
	.section	.nv.constant0.talu_rmsnorm_f32_v1,"a",@progbits
	.sectionflags	@""
	.align	4
.nv.constant0.talu_rmsnorm_f32_v1:
	.zero		932


//--------------------- SYMBOLS --------------------------

	.type		.nv.reservedSmem.offset0,@object
	.size		.nv.reservedSmem.offset0,0x4
	.type		.nv.reservedSmem.cap,@object
	.size		.nv.reservedSmem.cap,0x4
